//
// Generated by NVIDIA NVVM Compiler
//
// Compiler Build ID: CL-36424714
// Cuda compilation tools, release 13.0, V13.0.88
// Based on NVVM 20.0.0
//

.version 9.0
.target sm_100
.address_size 64

	// .globl	_Z16matrixmul_kernelPfS_S_iii
// _ZZ16matrixmul_kernelPfS_S_iiiE4SM_A has been demoted
// _ZZ16matrixmul_kernelPfS_S_iiiE4SM_B has been demoted

.visible .entry _Z16matrixmul_kernelPfS_S_iii(
	.param .u64 .ptr .align 1 _Z16matrixmul_kernelPfS_S_iii_param_0,
	.param .u64 .ptr .align 1 _Z16matrixmul_kernelPfS_S_iii_param_1,
	.param .u64 .ptr .align 1 _Z16matrixmul_kernelPfS_S_iii_param_2,
	.param .u32 _Z16matrixmul_kernelPfS_S_iii_param_3,
	.param .u32 _Z16matrixmul_kernelPfS_S_iii_param_4,
	.param .u32 _Z16matrixmul_kernelPfS_S_iii_param_5
)
{
	.reg .pred 	%p<15>;
	.reg .b32 	%r<72>;
	.reg .b32 	%f<127>;
	.reg .b64 	%rd<13>;
	// demoted variable
	.shared .align 4 .b8 _ZZ16matrixmul_kernelPfS_S_iiiE4SM_A[4096];
	// demoted variable
	.shared .align 4 .b8 _ZZ16matrixmul_kernelPfS_S_iiiE4SM_B[4096];
	ld.param.u64 	%rd3, [_Z16matrixmul_kernelPfS_S_iii_param_0];
	ld.param.u64 	%rd4, [_Z16matrixmul_kernelPfS_S_iii_param_1];
	ld.param.u64 	%rd5, [_Z16matrixmul_kernelPfS_S_iii_param_2];
	ld.param.u32 	%r37, [_Z16matrixmul_kernelPfS_S_iii_param_3];
	mov.u32 	%r38, %ctaid.y;
	shl.b32 	%r39, %r38, 5;
	mov.u32 	%r1, %tid.y;
	add.s32 	%r2, %r39, %r1;
	mov.u32 	%r40, %ctaid.x;
	shl.b32 	%r41, %r40, 5;
	mov.u32 	%r3, %tid.x;
	add.s32 	%r4, %r41, %r3;
	setp.lt.s32 	%p1, %r37, 1;
	mov.f32 	%f125, 0f00000000;
	@%p1 bra 	$L__BB0_20;
	min.u32 	%r43, %r37, 32;
	add.s32 	%r44, %r37, 31;
	shr.u32 	%r5, %r44, 5;
	mad.lo.s32 	%r6, %r37, %r2, %r3;
	mul.lo.s32 	%r7, %r37, %r37;
	shl.b32 	%r45, %r1, 7;
	mov.u32 	%r46, _ZZ16matrixmul_kernelPfS_S_iiiE4SM_A;
	add.s32 	%r8, %r46, %r45;
	shl.b32 	%r47, %r3, 2;
	add.s32 	%r9, %r8, %r47;
	mov.u32 	%r48, _ZZ16matrixmul_kernelPfS_S_iiiE4SM_B;
	add.s32 	%r11, %r48, %r47;
	add.s32 	%r10, %r11, %r45;
	and.b32  	%r12, %r43, 15;
	and.b32  	%r13, %r43, 7;
	and.b32  	%r14, %r43, 48;
	and.b32  	%r15, %r43, 3;
	neg.s32 	%r16, %r14;
	add.s32 	%r17, %r8, 32;
	add.s32 	%r18, %r11, 1024;
	cvta.to.global.u64 	%rd1, %rd3;
	cvta.to.global.u64 	%rd2, %rd4;
	mov.b32 	%r65, 0;
	mov.f32 	%f125, 0f00000000;
$L__BB0_2:
	shl.b32 	%r20, %r65, 5;
	add.s32 	%r21, %r6, %r20;
	setp.ge.s32 	%p2, %r21, %r7;
	mov.f32 	%f116, 0f00000000;
	@%p2 bra 	$L__BB0_4;
	mul.wide.s32 	%rd6, %r21, 4;
	add.s64 	%rd7, %rd1, %rd6;
	ld.global.f32 	%f116, [%rd7];
$L__BB0_4:
	st.shared.f32 	[%r9], %f116;
	add.s32 	%r49, %r20, %r1;
	mad.lo.s32 	%r22, %r49, %r37, %r4;
	setp.ge.s32 	%p3, %r22, %r7;
	mov.f32 	%f117, 0f00000000;
	@%p3 bra 	$L__BB0_6;
	mul.wide.s32 	%rd8, %r22, 4;
	add.s64 	%rd9, %rd2, %rd8;
	ld.global.f32 	%f117, [%rd9];
$L__BB0_6:
	setp.lt.u32 	%p4, %r37, 16;
	st.shared.f32 	[%r10], %f117;
	bar.sync 	0;
	mov.b32 	%r70, 0;
	@%p4 bra 	$L__BB0_9;
	mov.u32 	%r66, %r18;
	mov.u32 	%r67, %r17;
	mov.u32 	%r68, %r16;
$L__BB0_8:
	.pragma "nounroll";
	ld.shared.f32 	%f26, [%r67+-32];
	ld.shared.f32 	%f27, [%r66+-1024];
	fma.rn.f32 	%f28, %f26, %f27, %f125;
	ld.shared.f32 	%f29, [%r67+-28];
	ld.shared.f32 	%f30, [%r66+-896];
	fma.rn.f32 	%f31, %f29, %f30, %f28;
	ld.shared.f32 	%f32, [%r67+-24];
	ld.shared.f32 	%f33, [%r66+-768];
	fma.rn.f32 	%f34, %f32, %f33, %f31;
	ld.shared.f32 	%f35, [%r67+-20];
	ld.shared.f32 	%f36, [%r66+-640];
	fma.rn.f32 	%f37, %f35, %f36, %f34;
	ld.shared.f32 	%f38, [%r67+-16];
	ld.shared.f32 	%f39, [%r66+-512];
	fma.rn.f32 	%f40, %f38, %f39, %f37;
	ld.shared.f32 	%f41, [%r67+-12];
	ld.shared.f32 	%f42, [%r66+-384];
	fma.rn.f32 	%f43, %f41, %f42, %f40;
	ld.shared.f32 	%f44, [%r67+-8];
	ld.shared.f32 	%f45, [%r66+-256];
	fma.rn.f32 	%f46, %f44, %f45, %f43;
	ld.shared.f32 	%f47, [%r67+-4];
	ld.shared.f32 	%f48, [%r66+-128];
	fma.rn.f32 	%f49, %f47, %f48, %f46;
	ld.shared.f32 	%f50, [%r67];
	ld.shared.f32 	%f51, [%r66];
	fma.rn.f32 	%f52, %f50, %f51, %f49;
	ld.shared.f32 	%f53, [%r67+4];
	ld.shared.f32 	%f54, [%r66+128];
	fma.rn.f32 	%f55, %f53, %f54, %f52;
	ld.shared.f32 	%f56, [%r67+8];
	ld.shared.f32 	%f57, [%r66+256];
	fma.rn.f32 	%f58, %f56, %f57, %f55;
	ld.shared.f32 	%f59, [%r67+12];
	ld.shared.f32 	%f60, [%r66+384];
	fma.rn.f32 	%f61, %f59, %f60, %f58;
	ld.shared.f32 	%f62, [%r67+16];
	ld.shared.f32 	%f63, [%r66+512];
	fma.rn.f32 	%f64, %f62, %f63, %f61;
	ld.shared.f32 	%f65, [%r67+20];
	ld.shared.f32 	%f66, [%r66+640];
	fma.rn.f32 	%f67, %f65, %f66, %f64;
	ld.shared.f32 	%f68, [%r67+24];
	ld.shared.f32 	%f69, [%r66+768];
	fma.rn.f32 	%f70, %f68, %f69, %f67;
	ld.shared.f32 	%f71, [%r67+28];
	ld.shared.f32 	%f72, [%r66+896];
	fma.rn.f32 	%f125, %f71, %f72, %f70;
	add.s32 	%r68, %r68, 16;
	add.s32 	%r67, %r67, 64;
	add.s32 	%r66, %r66, 2048;
	setp.ne.s32 	%p5, %r68, 0;
	mov.u32 	%r70, %r14;
	@%p5 bra 	$L__BB0_8;
$L__BB0_9:
	setp.eq.s32 	%p6, %r12, 0;
	@%p6 bra 	$L__BB0_19;
	add.s32 	%r51, %r12, -1;
	setp.lt.u32 	%p7, %r51, 7;
	@%p7 bra 	$L__BB0_12;
	shl.b32 	%r52, %r70, 2;
	add.s32 	%r53, %r8, %r52;
	ld.shared.f32 	%f74, [%r53];
	shl.b32 	%r54, %r70, 7;
	add.s32 	%r55, %r11, %r54;
	ld.shared.f32 	%f75, [%r55];
	fma.rn.f32 	%f76, %f74, %f75, %f125;
	ld.shared.f32 	%f77, [%r53+4];
	ld.shared.f32 	%f78, [%r55+128];
	fma.rn.f32 	%f79, %f77, %f78, %f76;
	ld.shared.f32 	%f80, [%r53+8];
	ld.shared.f32 	%f81, [%r55+256];
	fma.rn.f32 	%f82, %f80, %f81, %f79;
	ld.shared.f32 	%f83, [%r53+12];
	ld.shared.f32 	%f84, [%r55+384];
	fma.rn.f32 	%f85, %f83, %f84, %f82;
	ld.shared.f32 	%f86, [%r53+16];
	ld.shared.f32 	%f87, [%r55+512];
	fma.rn.f32 	%f88, %f86, %f87, %f85;
	ld.shared.f32 	%f89, [%r53+20];
	ld.shared.f32 	%f90, [%r55+640];
	fma.rn.f32 	%f91, %f89, %f90, %f88;
	ld.shared.f32 	%f92, [%r53+24];
	ld.shared.f32 	%f93, [%r55+768];
	fma.rn.f32 	%f94, %f92, %f93, %f91;
	ld.shared.f32 	%f95, [%r53+28];
	ld.shared.f32 	%f96, [%r55+896];
	fma.rn.f32 	%f125, %f95, %f96, %f94;
	add.s32 	%r70, %r70, 8;
$L__BB0_12:
	setp.eq.s32 	%p8, %r13, 0;
	@%p8 bra 	$L__BB0_19;
	add.s32 	%r56, %r13, -1;
	setp.lt.u32 	%p9, %r56, 3;
	@%p9 bra 	$L__BB0_15;
	shl.b32 	%r57, %r70, 2;
	add.s32 	%r58, %r8, %r57;
	ld.shared.f32 	%f98, [%r58];
	shl.b32 	%r59, %r70, 7;
	add.s32 	%r60, %r11, %r59;
	ld.shared.f32 	%f99, [%r60];
	fma.rn.f32 	%f100, %f98, %f99, %f125;
	ld.shared.f32 	%f101, [%r58+4];
	ld.shared.f32 	%f102, [%r60+128];
	fma.rn.f32 	%f103, %f101, %f102, %f100;
	ld.shared.f32 	%f104, [%r58+8];
	ld.shared.f32 	%f105, [%r60+256];
	fma.rn.f32 	%f106, %f104, %f105, %f103;
	ld.shared.f32 	%f107, [%r58+12];
	ld.shared.f32 	%f108, [%r60+384];
	fma.rn.f32 	%f125, %f107, %f108, %f106;
	add.s32 	%r70, %r70, 4;
$L__BB0_15:
	setp.eq.s32 	%p10, %r15, 0;
	@%p10 bra 	$L__BB0_19;
	setp.eq.s32 	%p11, %r15, 1;
	shl.b32 	%r61, %r70, 2;
	add.s32 	%r34, %r8, %r61;
	ld.shared.f32 	%f109, [%r34];
	shl.b32 	%r62, %r70, 7;
	add.s32 	%r35, %r11, %r62;
	ld.shared.f32 	%f110, [%r35];
	fma.rn.f32 	%f125, %f109, %f110, %f125;
	@%p11 bra 	$L__BB0_19;
	setp.eq.s32 	%p12, %r15, 2;
	ld.shared.f32 	%f111, [%r34+4];
	ld.shared.f32 	%f112, [%r35+128];
	fma.rn.f32 	%f125, %f111, %f112, %f125;
	@%p12 bra 	$L__BB0_19;
	ld.shared.f32 	%f113, [%r34+8];
	ld.shared.f32 	%f114, [%r35+256];
	fma.rn.f32 	%f125, %f113, %f114, %f125;
$L__BB0_19:
	bar.sync 	0;
	add.s32 	%r65, %r65, 1;
	setp.ne.s32 	%p13, %r65, %r5;
	@%p13 bra 	$L__BB0_2;
$L__BB0_20:
	max.s32 	%r63, %r2, %r4;
	setp.ge.s32 	%p14, %r63, %r37;
	@%p14 bra 	$L__BB0_22;
	mad.lo.s32 	%r64, %r37, %r2, %r4;
	cvta.to.global.u64 	%rd10, %rd5;
	mul.wide.s32 	%rd11, %r64, 4;
	add.s64 	%rd12, %rd10, %rd11;
	st.global.f32 	[%rd12], %f125;
$L__BB0_22:
	ret;

}


// ===== COMPILED SASS (sm_100) =====

	.target	sm_100

	.elftype	@"ET_EXEC"


//--------------------- .note.nv.tkinfo           --------------------------
	.section	.note.nv.tkinfo,"",@"SHT_NOTE"
	.sectionflags	@"SHF_NOTE_NV_TKINFO"
	.tkinfo
        /*0018*/ 	.word	0x00000002
        /*0030*/ 	.string	""
        /*0030*/ 	.string	"ptxas"
        /*0030*/ 	.string	"Cuda compilation tools, release 13.0, V13.0.88"
        /*0030*/ 	.string	"Build cuda_13.0.r13.0/compiler.36424714_0"
        /*0030*/ 	.string	"-arch sm_100 -m 64 "



//--------------------- .note.nv.cuinfo           --------------------------
	.section	.note.nv.cuinfo,"",@"SHT_NOTE"
	.sectionflags	@"SHF_NOTE_NV_CUINFO"
        /*0018*/ 	.short	0x0002
        /*001a*/ 	.short	0x0064
        /*001c*/ 	.short	0x0082
	.zero		2


//--------------------- .nv.info                  --------------------------
	.section	.nv.info,"",@"SHT_CUDA_INFO"
	.align	4


	//----- nvinfo : EIATTR_REGCOUNT
	.align		4
        /*0000*/ 	.byte	0x04, 0x2f
        /*0002*/ 	.short	(.L_1 - .L_0)
	.align		4
.L_0:
        /*0004*/ 	.word	index@(_Z16matrixmul_kernelPfS_S_iii)
        /*0008*/ 	.word	0x0000001e


	//----- nvinfo : EIATTR_FRAME_SIZE
	.align		4
.L_1:
        /*000c*/ 	.byte	0x04, 0x11
        /*000e*/ 	.short	(.L_3 - .L_2)
	.align		4
.L_2:
        /*0010*/ 	.word	index@(_Z16matrixmul_kernelPfS_S_iii)
        /*0014*/ 	.word	0x00000000


	//----- nvinfo : EIATTR_MIN_STACK_SIZE
	.align		4
.L_3:
        /*0018*/ 	.byte	0x04, 0x12
        /*001a*/ 	.short	(.L_5 - .L_4)
	.align		4
.L_4:
        /*001c*/ 	.word	index@(_Z16matrixmul_kernelPfS_S_iii)
        /*0020*/ 	.word	0x00000000
.L_5:


//--------------------- .nv.compat                --------------------------
	.section	.nv.compat,"",@"SHT_CUDA_COMPAT_INFO"
	.align	4
        /*0000*/ 	.byte	0x02, 0x09, 0x00, 0x00, 0x02, 0x02, 0x01, 0x00, 0x02, 0x05, 0x05, 0x00, 0x03, 0x07, 0x01, 0x01
        /*0010*/ 	.byte	0x02, 0x03, 0x00, 0x00, 0x02, 0x06, 0x01, 0x00, 0x04, 0x0b, 0x08, 0x00, 0x09, 0x00, 0x00, 0x00
        /*0020*/ 	.byte	0x00, 0x00, 0x00, 0x00


//--------------------- .nv.info._Z16matrixmul_kernelPfS_S_iii --------------------------
	.section	.nv.info._Z16matrixmul_kernelPfS_S_iii,"",@"SHT_CUDA_INFO"
	.sectionflags	@""
	.align	4


	//----- nvinfo : EIATTR_CUDA_API_VERSION
	.align		4
        /*0000*/ 	.byte	0x04, 0x37
        /*0002*/ 	.short	(.L_7 - .L_6)
.L_6:
        /*0004*/ 	.word	0x00000082


	//----- nvinfo : EIATTR_KPARAM_INFO
	.align		4
.L_7:
        /*0008*/ 	.byte	0x04, 0x17
        /*000a*/ 	.short	(.L_9 - .L_8)
.L_8:
        /*000c*/ 	.word	0x00000000
        /*0010*/ 	.short	0x0005
        /*0012*/ 	.short	0x0020
        /*0014*/ 	.byte	0x00, 0xf0, 0x11, 0x00


	//----- nvinfo : EIATTR_KPARAM_INFO
	.align		4
.L_9:
        /*0018*/ 	.byte	0x04, 0x17
        /*001a*/ 	.short	(.L_11 - .L_10)
.L_10:
        /*001c*/ 	.word	0x00000000
        /*0020*/ 	.short	0x0004
        /*0022*/ 	.short	0x001c
        /*0024*/ 	.byte	0x00, 0xf0, 0x11, 0x00


	//----- nvinfo : EIATTR_KPARAM_INFO
	.align		4
.L_11:
        /*0028*/ 	.byte	0x04, 0x17
        /*002a*/ 	.short	(.L_13 - .L_12)
.L_12:
        /*002c*/ 	.word	0x00000000
        /*0030*/ 	.short	0x0003
        /*0032*/ 	.short	0x0018
        /*0034*/ 	.byte	0x00, 0xf0, 0x11, 0x00


	//----- nvinfo : EIATTR_KPARAM_INFO
	.align		4
.L_13:
        /*0038*/ 	.byte	0x04, 0x17
        /*003a*/ 	.short	(.L_15 - .L_14)
.L_14:
        /*003c*/ 	.word	0x00000000
        /*0040*/ 	.short	0x0002
        /*0042*/ 	.short	0x0010
        /*0044*/ 	.byte	0x00, 0xf5, 0x21, 0x00


	//----- nvinfo : EIATTR_KPARAM_INFO
	.align		4
.L_15:
        /*0048*/ 	.byte	0x04, 0x17
        /*004a*/ 	.short	(.L_17 - .L_16)
.L_16:
        /*004c*/ 	.word	0x00000000
        /*0050*/ 	.short	0x0001
        /*0052*/ 	.short	0x0008
        /*0054*/ 	.byte	0x00, 0xf5, 0x21, 0x00


	//----- nvinfo : EIATTR_KPARAM_INFO
	.align		4
.L_17:
        /*0058*/ 	.byte	0x04, 0x17
        /*005a*/ 	.short	(.L_19 - .L_18)
.L_18:
        /*005c*/ 	.word	0x00000000
        /*0060*/ 	.short	0x0000
        /*0062*/ 	.short	0x0000
        /*0064*/ 	.byte	0x00, 0xf5, 0x21, 0x00


	//----- nvinfo : EIATTR_SPARSE_MMA_MASK
	.align		4
.L_19:
        /*0068*/ 	.byte	0x03, 0x50
        /*006a*/ 	.short	0x0000


	//----- nvinfo : EIATTR_MAXREG_COUNT
	.align		4
        /*006c*/ 	.byte	0x03, 0x1b
        /*006e*/ 	.short	0x00ff


	//----- nvinfo : EIATTR_NUM_BARRIERS
	.align		4
        /*0070*/ 	.byte	0x02, 0x4c
        /*0072*/ 	.byte	0x01
	.zero		1


	//----- nvinfo : EIATTR_MERCURY_ISA_VERSION
	.align		4
        /*0074*/ 	.byte	0x03, 0x5f
        /*0076*/ 	.short	0x0101


	//----- nvinfo : EIATTR_UNUSED_LOAD_BYTE_OFFSET
	.align		4
        /*0078*/ 	.byte	0x04, 0x44
        /*007a*/ 	.short	(.L_21 - .L_20)


	//   ....[0]....
.L_20:
        /*007c*/ 	.word	0x00000970
        /*0080*/ 	.word	0x00000fff


	//----- nvinfo : EIATTR_VRC_CTA_INIT_COUNT
	.align		4
.L_21:
        /*0084*/ 	.byte	0x02, 0x4a
	.zero		1
	.zero		1


	//----- nvinfo : EIATTR_EXIT_INSTR_OFFSETS
	.align		4
        /*0088*/ 	.byte	0x04, 0x1c
        /*008a*/ 	.short	(.L_23 - .L_22)


	//   ....[0]....
.L_22:
        /*008c*/ 	.word	0x00000a50


	//   ....[1]....
        /*0090*/ 	.word	0x00000aa0


	//----- nvinfo : EIATTR_CBANK_PARAM_SIZE
	.align		4
.L_23:
        /*0094*/ 	.byte	0x03, 0x19
        /*0096*/ 	.short	0x0024


	//----- nvinfo : EIATTR_PARAM_CBANK
	.align		4
        /*0098*/ 	.byte	0x04, 0x0a
        /*009a*/ 	.short	(.L_25 - .L_24)
	.align		4
.L_24:
        /*009c*/ 	.word	index@(.nv.constant0._Z16matrixmul_kernelPfS_S_iii)
        /*00a0*/ 	.short	0x0380
        /*00a2*/ 	.short	0x0024


	//----- nvinfo : EIATTR_SW_WAR
	.align		4
.L_25:
        /*00a4*/ 	.byte	0x04, 0x36
        /*00a6*/ 	.short	(.L_27 - .L_26)
.L_26:
        /*00a8*/ 	.word	0x00000008
.L_27:


//--------------------- .nv.callgraph             --------------------------
	.section	.nv.callgraph,"",@"SHT_CUDA_CALLGRAPH"
	.align	4
	.sectionentsize	8
	.align		4
        /*0000*/ 	.word	0x00000000
	.align		4
        /*0004*/ 	.word	0xffffffff
	.align		4
        /*0008*/ 	.word	0x00000000
	.align		4
        /*000c*/ 	.word	0xfffffffe
	.align		4
        /*0010*/ 	.word	0x00000000
	.align		4
        /*0014*/ 	.word	0xfffffffd
	.align		4
        /*0018*/ 	.word	0x00000000
	.align		4
        /*001c*/ 	.word	0xfffffffc


//--------------------- .text._Z16matrixmul_kernelPfS_S_iii --------------------------
	.section	.text._Z16matrixmul_kernelPfS_S_iii,"ax",@progbits
	.align	128
        .global         _Z16matrixmul_kernelPfS_S_iii
        .type           _Z16matrixmul_kernelPfS_S_iii,@function
        .size           _Z16matrixmul_kernelPfS_S_iii,(.L_x_8 - _Z16matrixmul_kernelPfS_S_iii)
        .other          _Z16matrixmul_kernelPfS_S_iii,@"STO_CUDA_ENTRY STV_DEFAULT"
_Z16matrixmul_kernelPfS_S_iii:
.text._Z16matrixmul_kernelPfS_S_iii:
[----:B------:R-:W-:Y:S01]  /*0000*/  LDC R1, c[0x0][0x37c] ;  /* 0x0000df00ff017b82 */ /* 0x000fe20000000800 */
[----:B------:R-:W0:Y:S01]  /*0010*/  S2R R19, SR_CTAID.Y ;  /* 0x0000000000137919 */ /* 0x000e220000002600 */
[----:B------:R-:W1:Y:S01]  /*0020*/  LDCU UR13, c[0x0][0x398] ;  /* 0x00007300ff0d77ac */ /* 0x000e620008000800 */
[----:B------:R-:W-:Y:S01]  /*0030*/  HFMA2 R23, -RZ, RZ, 0, 0 ;  /* 0x00000000ff177431 */ /* 0x000fe200000001ff */
[----:B------:R-:W0:Y:S01]  /*0040*/  S2R R0, SR_TID.Y ;  /* 0x0000000000007919 */ /* 0x000e220000002200 */
[----:B------:R-:W2:Y:S01]  /*0050*/  LDCU.64 UR14, c[0x0][0x358] ;  /* 0x00006b00ff0e77ac */ /* 0x000ea20008000a00 */
[----:B------:R-:W3:Y:S01]  /*0060*/  S2R R18, SR_CTAID.X ;  /* 0x0000000000127919 */ /* 0x000ee20000002500 */
[----:B------:R-:W3:Y:S01]  /*0070*/  S2R R3, SR_TID.X ;  /* 0x0000000000037919 */ /* 0x000ee20000002100 */
[----:B-1----:R-:W-:Y:S01]  /*0080*/  UISETP.GE.AND UP0, UPT, UR13, 0x1, UPT ;  /* 0x000000010d00788c */ /* 0x002fe2000bf06270 */
[----:B0-----:R-:W-:Y:S02]  /*0090*/  LEA R19, R19, R0, 0x5 ;  /* 0x0000000013137211 */ /* 0x001fe400078e28ff */
[----:B---3--:R-:W-:-:S06]  /*00a0*/  LEA R18, R18, R3, 0x5 ;  /* 0x0000000312127211 */ /* 0x008fcc00078e28ff */
[----:B--2---:R-:W-:Y:S05]  /*00b0*/  BRA.U !UP0, `(.L_x_0) ;  /* 0x00000009085c7547 */ /* 0x004fea000b800000 */
[----:B------:R-:W0:Y:S01]  /*00c0*/  S2UR UR8, SR_CgaCtaId ;  /* 0x00000000000879c3 */ /* 0x000e220000008800 */
[----:B------:R-:W-:Y:S01]  /*00d0*/  UMOV UR6, 0x400 ;  /* 0x0000040000067882 */ /* 0x000fe20000000000 */
[----:B------:R-:W-:Y:S02]  /*00e0*/  UISETP.LT.U32.AND UP0, UPT, UR13, 0x20, UPT ;  /* 0x000000200d00788c */ /* 0x000fe4000bf01070 */
[----:B------:R-:W-:Y:S01]  /*00f0*/  IMAD R17, R19, UR13, R3 ;  /* 0x0000000d13117c24 */ /* 0x000fe2000f8e0203 */
[----:B------:R-:W-:Y:S01]  /*0100*/  UIADD3 UR7, UPT, UPT, UR6, 0x1000, URZ ;  /* 0x0000100006077890 */ /* 0x000fe2000fffe0ff */
[----:B------:R-:W-:Y:S01]  /*0110*/  MOV R2, RZ ;  /* 0x000000ff00027202 */ /* 0x000fe20000000f00 */
[----:B------:R-:W-:Y:S01]  /*0120*/  USEL UR4, UR13, 0x20, UP0 ;  /* 0x000000200d047887 */ /* 0x000fe20008000000 */
[----:B------:R-:W-:Y:S01]  /*0130*/  MOV R23, RZ ;  /* 0x000000ff00177202 */ /* 0x000fe20000000f00 */
[----:B------:R-:W-:Y:S02]  /*0140*/  UIADD3 UR5, UPT, UPT, UR13, 0x1f, URZ ;  /* 0x0000001f0d057890 */ /* 0x000fe4000fffe0ff */
[----:B------:R-:W-:-:S02]  /*0150*/  ULOP3.LUT UR12, UR4, 0x30, URZ, 0xc0, !UPT ;  /* 0x00000030040c7892 */ /* 0x000fc4000f8ec0ff */
[----:B------:R-:W-:Y:S02]  /*0160*/  ULOP3.LUT UR10, UR4, 0xf, URZ, 0xc0, !UPT ;  /* 0x0000000f040a7892 */ /* 0x000fe4000f8ec0ff */
[----:B------:R-:W-:Y:S02]  /*0170*/  ULOP3.LUT UR11, UR4, 0x7, URZ, 0xc0, !UPT ;  /* 0x00000007040b7892 */ /* 0x000fe4000f8ec0ff */
[----:B------:R-:W-:Y:S02]  /*0180*/  UIMAD UR9, UR13, UR13, URZ ;  /* 0x0000000d0d0972a4 */ /* 0x000fe4000f8e02ff */
[----:B------:R-:W-:Y:S02]  /*0190*/  USHF.R.U32.HI UR5, URZ, 0x5, UR5 ;  /* 0x00000005ff057899 */ /* 0x000fe40008011605 */
[----:B------:R-:W-:Y:S02]  /*01a0*/  ULOP3.LUT UR4, UR4, 0x3, URZ, 0xc0, !UPT ;  /* 0x0000000304047892 */ /* 0x000fe4000f8ec0ff */
[----:B0-----:R-:W-:-:S02]  /*01b0*/  ULEA UR6, UR8, UR6, 0x18 ;  /* 0x0000000608067291 */ /* 0x001fc4000f8ec0ff */
[----:B------:R-:W-:Y:S02]  /*01c0*/  ULEA UR7, UR8, UR7, 0x18 ;  /* 0x0000000708077291 */ /* 0x000fe4000f8ec0ff */
[----:B------:R-:W-:Y:S02]  /*01d0*/  UIADD3 UR8, UPT, UPT, -UR12, URZ, URZ ;  /* 0x000000ff0c087290 */ /* 0x000fe4000fffe1ff */
[----:B------:R-:W-:Y:S02]  /*01e0*/  LEA R16, R0, UR6, 0x7 ;  /* 0x0000000600107c11 */ /* 0x000fe4000f8e38ff */
[C---:B------:R-:W-:Y:S02]  /*01f0*/  LEA R7, R3.reuse, UR7, 0x2 ;  /* 0x0000000703077c11 */ /* 0x040fe4000f8e10ff */
[----:B------:R-:W-:Y:S02]  /*0200*/  LEA R6, R3, R16, 0x2 ;  /* 0x0000001003067211 */ /* 0x000fe400078e10ff */
[----:B------:R-:W-:-:S02]  /*0210*/  IADD3 R3, PT, PT, R16, 0x20, RZ ;  /* 0x0000002010037810 */ /* 0x000fc40007ffe0ff */
[----:B------:R-:W-:Y:S02]  /*0220*/  LEA R4, R0, R7, 0x7 ;  /* 0x0000000700047211 */ /* 0x000fe400078e38ff */
[----:B------:R-:W-:-:S07]  /*0230*/  IADD3 R5, PT, PT, R7, 0x400, RZ ;  /* 0x0000040007057810 */ /* 0x000fce0007ffe0ff */
.L_x_6:
[----:B0-----:R-:W0:Y:S01]  /*0240*/  LDCU UR13, c[0x0][0x398] ;  /* 0x00007300ff0d77ac */ /* 0x001e220008000800 */
[C---:B------:R-:W-:Y:S02]  /*0250*/  LEA R9, R2.reuse, R0, 0x5 ;  /* 0x0000000002097211 */ /* 0x040fe400078e28ff */
[----:B------:R-:W-:Y:S02]  /*0260*/  LEA R15, R2, R17, 0x5 ;  /* 0x00000011020f7211 */ /* 0x000fe400078e28ff */
[----:B------:R-:W-:Y:S02]  /*0270*/  MOV R13, RZ ;  /* 0x000000ff000d7202 */ /* 0x000fe40000000f00 */
[----:B------:R-:W-:Y:S01]  /*0280*/  ISETP.GE.AND P0, PT, R15, UR9, PT ;  /* 0x000000090f007c0c */ /* 0x000fe2000bf06270 */
[----:B0-----:R-:W-:-:S12]  /*0290*/  IMAD R21, R9, UR13, R18 ;  /* 0x0000000d09157c24 */ /* 0x001fd8000f8e0212 */
[----:B------:R-:W0:Y:S01]  /*02a0*/  @!P0 LDC.64 R10, c[0x0][0x380] ;  /* 0x0000e000ff0a8b82 */ /* 0x000e220000000a00 */
[----:B------:R-:W-:-:S13]  /*02b0*/  ISETP.GE.AND P1, PT, R21, UR9, PT ;  /* 0x0000000915007c0c */ /* 0x000fda000bf26270 */
[----:B------:R-:W1:Y:S01]  /*02c0*/  @!P1 LDC.64 R8, c[0x0][0x388] ;  /* 0x0000e200ff089b82 */ /* 0x000e620000000a00 */
[----:B0-----:R-:W-:-:S04]  /*02d0*/  @!P0 IMAD.WIDE R10, R15, 0x4, R10 ;  /* 0x000000040f0a8825 */ /* 0x001fc800078e020a */
[----:B------:R-:W-:Y:S01]  /*02e0*/  HFMA2 R15, -RZ, RZ, 0, 0 ;  /* 0x00000000ff0f7431 */ /* 0x000fe200000001ff */
[----:B------:R-:W2:Y:S01]  /*02f0*/  @!P0 LDG.E R13, desc[UR14][R10.64] ;  /* 0x0000000e0a0d8981 */ /* 0x000ea2000c1e1900 */
[----:B-1----:R-:W-:-:S05]  /*0300*/  @!P1 IMAD.WIDE R8, R21, 0x4, R8 ;  /* 0x0000000415089825 */ /* 0x002fca00078e0208 */
[----:B------:R-:W3:Y:S01]  /*0310*/  @!P1 LDG.E R15, desc[UR14][R8.64] ;  /* 0x0000000e080f9981 */ /* 0x000ee2000c1e1900 */
[----:B------:R-:W-:Y:S01]  /*0320*/  UISETP.GE.U32.AND UP0, UPT, UR13, 0x10, UPT ;  /* 0x000000100d00788c */ /* 0x000fe2000bf06070 */
[----:B------:R-:W-:Y:S02]  /*0330*/  IADD3 R2, PT, PT, R2, 0x1, RZ ;  /* 0x0000000102027810 */ /* 0x000fe40007ffe0ff */
[----:B------:R-:W-:Y:S02]  /*0340*/  MOV R20, RZ ;  /* 0x000000ff00147202 */ /* 0x000fe40000000f00 */
[----:B------:R-:W-:Y:S01]  /*0350*/  ISETP.NE.AND P0, PT, R2, UR5, PT ;  /* 0x0000000502007c0c */ /* 0x000fe2000bf05270 */
[----:B--2---:R0:W-:Y:S04]  /*0360*/  STS [R6], R13 ;  /* 0x0000000d06007388 */ /* 0x0041e80000000800 */
[----:B---3--:R0:W-:Y:S01]  /*0370*/  STS [R4], R15 ;  /* 0x0000000f04007388 */ /* 0x0081e20000000800 */
[----:B------:R-:W-:Y:S06]  /*0380*/  BAR.SYNC.DEFER_BLOCKING 0x0 ;  /* 0x0000000000007b1d */ /* 0x000fec0000010000 */
[----:B------:R-:W-:Y:S05]  /*0390*/  BRA.U !UP0, `(.L_x_1) ;  /* 0x0000000108b47547 */ /* 0x000fea000b800000 */
[----:B------:R-:W-:Y:S01]  /*03a0*/  MOV R20, R5 ;  /* 0x0000000500147202 */ /* 0x000fe20000000f00 */
[----:B------:R-:W-:Y:S01]  /*03b0*/  UMOV UR6, UR8 ;  /* 0x0000000800067c82 */ /* 0x000fe20008000000 */
[----:B------:R-:W-:-:S07]  /*03c0*/  MOV R21, R3 ;  /* 0x0000000300157202 */ /* 0x000fce0000000f00 */
.L_x_2:
[----:B------:R-:W-:Y:S01]  /*03d0*/  LDS R8, [R20+-0x400] ;  /* 0xfffc000014087984 */ /* 0x000fe20000000800 */
[----:B------:R-:W-:-:S03]  /*03e0*/  UIADD3 UR6, UPT, UPT, UR6, 0x10, URZ ;  /* 0x0000001006067890 */ /* 0x000fc6000fffe0ff */
[----:B0-----:R-:W0:Y:S01]  /*03f0*/  LDS.128 R12, [R21+-0x20] ;  /* 0xffffe000150c7984 */ /* 0x001e220000000c00 */
[----:B------:R-:W-:-:S03]  /*0400*/  UISETP.NE.AND UP0, UPT, UR6, URZ, UPT ;  /* 0x000000ff0600728c */ /* 0x000fc6000bf05270 */
[----:B------:R-:W1:Y:S04]  /*0410*/  LDS R27, [R20+-0x380] ;  /* 0xfffc8000141b7984 */ /* 0x000e680000000800 */
[----:B------:R-:W2:Y:S04]  /*0420*/  LDS R25, [R20+-0x300] ;  /* 0xfffd000014197984 */ /* 0x000ea80000000800 */
[----:B------:R-:W3:Y:S04]  /*0430*/  LDS R24, [R20+-0x280] ;  /* 0xfffd800014187984 */ /* 0x000ee80000000800 */
[----:B------:R-:W-:Y:S04]  /*0440*/  LDS R22, [R20+-0x180] ;  /* 0xfffe800014167984 */ /* 0x000fe80000000800 */
[----:B------:R-:W-:Y:S01]  /*0450*/  LDS R26, [R20+-0x80] ;  /* 0xffff8000141a7984 */ /* 0x000fe20000000800 */
[----:B0-----:R-:W-:-:S03]  /*0460*/  FFMA R12, R12, R8, R23 ;  /* 0x000000080c0c7223 */ /* 0x001fc60000000017 */
[----:B------:R-:W-:Y:S01]  /*0470*/  LDS R23, [R20+-0x200] ;  /* 0xfffe000014177984 */ /* 0x000fe20000000800 */
[----:B-1----:R-:W-:-:S03]  /*0480*/  FFMA R12, R27, R13, R12 ;  /* 0x0000000d1b0c7223 */ /* 0x002fc6000000000c */
[----:B------:R-:W0:Y:S01]  /*0490*/  LDS.128 R8, [R21+-0x10] ;  /* 0xfffff00015087984 */ /* 0x000e220000000c00 */
[----:B--2---:R-:W-:-:S03]  /*04a0*/  FFMA R13, R25, R14, R12 ;  /* 0x0000000e190d7223 */ /* 0x004fc6000000000c */
[----:B------:R-:W1:Y:S01]  /*04b0*/  LDS R25, [R20+-0x100] ;  /* 0xffff000014197984 */ /* 0x000e620000000800 */
[----:B---3--:R-:W-:-:S03]  /*04c0*/  FFMA R13, R24, R15, R13 ;  /* 0x0000000f180d7223 */ /* 0x008fc6000000000d */
[----:B------:R-:W-:Y:S04]  /*04d0*/  LDS R27, [R20] ;  /* 0x00000000141b7984 */ /* 0x000fe80000000800 */
[----:B------:R-:W-:Y:S01]  /*04e0*/  LDS R24, [R20+0x80] ;  /* 0x0000800014187984 */ /* 0x000fe20000000800 */
[----:B0-----:R-:W-:-:S03]  /*04f0*/  FFMA R23, R8, R23, R13 ;  /* 0x0000001708177223 */ /* 0x001fc6000000000d */
[----:B------:R-:W0:Y:S01]  /*0500*/  LDS.128 R12, [R21] ;  /* 0x00000000150c7984 */ /* 0x000e220000000c00 */
[----:B------:R-:W-:-:S03]  /*0510*/  FFMA R22, R22, R9, R23 ;  /* 0x0000000916167223 */ /* 0x000fc60000000017 */
[----:B------:R-:W2:Y:S01]  /*0520*/  LDS R23, [R20+0x100] ;  /* 0x0001000014177984 */ /* 0x000ea20000000800 */
[----:B-1----:R-:W-:-:S03]  /*0530*/  FFMA R25, R25, R10, R22 ;  /* 0x0000000a19197223 */ /* 0x002fc60000000016 */
[----:B------:R-:W1:Y:S01]  /*0540*/  LDS R22, [R20+0x180] ;  /* 0x0001800014167984 */ /* 0x000e620000000800 */
[----:B------:R-:W-:-:S03]  /*0550*/  FFMA R11, R26, R11, R25 ;  /* 0x0000000b1a0b7223 */ /* 0x000fc60000000019 */
[----:B------:R-:W-:Y:S01]  /*0560*/  LDS R25, [R20+0x200] ;  /* 0x0002000014197984 */ /* 0x000fe20000000800 */
[----:B0-----:R-:W-:-:S03]  /*0570*/  FFMA R27, R12, R27, R11 ;  /* 0x0000001b0c1b7223 */ /* 0x001fc6000000000b */
[----:B------:R0:W3:Y:S01]  /*0580*/  LDS.128 R8, [R21+0x10] ;  /* 0x0000100015087984 */ /* 0x0000e20000000c00 */
[----:B------:R-:W-:-:S03]  /*0590*/  FFMA R24, R24, R13, R27 ;  /* 0x0000000d18187223 */ /* 0x000fc6000000001b */
[----:B------:R-:W4:Y:S01]  /*05a0*/  LDS R27, [R20+0x280] ;  /* 0x00028000141b7984 */ /* 0x000f220000000800 */
[----:B--2---:R-:W-:-:S03]  /*05b0*/  FFMA R23, R23, R14, R24 ;  /* 0x0000000e17177223 */ /* 0x004fc60000000018 */
[----:B------:R-:W2:Y:S01]  /*05c0*/  LDS R13, [R20+0x300] ;  /* 0x00030000140d7984 */ /* 0x000ea20000000800 */
[----:B0-----:R-:W-:Y:S01]  /*05d0*/  IADD3 R21, PT, PT, R21, 0x40, RZ ;  /* 0x0000004015157810 */ /* 0x001fe20007ffe0ff */
[----:B-1----:R-:W-:Y:S02]  /*05e0*/  FFMA R15, R22, R15, R23 ;  /* 0x0000000f160f7223 */ /* 0x002fe40000000017 */
[----:B------:R0:W1:Y:S02]  /*05f0*/  LDS R12, [R20+0x380] ;  /* 0x00038000140c7984 */ /* 0x0000640000000800 */
[----:B0-----:R-:W-:Y:S01]  /*0600*/  IADD3 R20, PT, PT, R20, 0x800, RZ ;  /* 0x0000080014147810 */ /* 0x001fe20007ffe0ff */
[----:B---3--:R-:W-:-:S04]  /*0610*/  FFMA R8, R8, R25, R15 ;  /* 0x0000001908087223 */ /* 0x008fc8000000000f */
[----:B----4-:R-:W-:-:S04]  /*0620*/  FFMA R8, R27, R9, R8 ;  /* 0x000000091b087223 */ /* 0x010fc80000000008 */
[----:B--2---:R-:W-:-:S04]  /*0630*/  FFMA R13, R13, R10, R8 ;  /* 0x0000000a0d0d7223 */ /* 0x004fc80000000008 */
[----:B-1----:R-:W-:Y:S01]  /*0640*/  FFMA R23, R12, R11, R13 ;  /* 0x0000000b0c177223 */ /* 0x002fe2000000000d */
[----:B------:R-:W-:Y:S06]  /*0650*/  BRA.U UP0, `(.L_x_2) ;  /* 0xfffffffd005c7547 */ /* 0x000fec000b83ffff */
[----:B------:R-:W-:-:S07]  /*0660*/  MOV R20, UR12 ;  /* 0x0000000c00147c02 */ /* 0x000fce0008000f00 */
.L_x_1:
[----:B------:R-:W-:-:S09]  /*0670*/  UISETP.NE.AND UP0, UPT, UR10, URZ, UPT ;  /* 0x000000ff0a00728c */ /* 0x000fd2000bf05270 */
[----:B------:R-:W-:Y:S05]  /*0680*/  BRA.U !UP0, `(.L_x_3) ;  /* 0x0000000108e07547 */ /* 0x000fea000b800000 */
[----:B------:R-:W-:Y:S02]  /*0690*/  UIADD3 UR6, UPT, UPT, UR10, -0x1, URZ ;  /* 0xffffffff0a067890 */ /* 0x000fe4000fffe0ff */
[----:B------:R-:W-:Y:S02]  /*06a0*/  UISETP.NE.AND UP1, UPT, UR11, URZ, UPT ;  /* 0x000000ff0b00728c */ /* 0x000fe4000bf25270 */
[----:B------:R-:W-:-:S09]  /*06b0*/  UISETP.GE.U32.AND UP0, UPT, UR6, 0x7, UPT ;  /* 0x000000070600788c */ /* 0x000fd2000bf06070 */
[----:B------:R-:W-:Y:S05]  /*06c0*/  BRA.U !UP0, `(.L_x_4) ;  /* 0x0000000108547547 */ /* 0x000fea000b800000 */
[C---:B------:R-:W-:Y:S02]  /*06d0*/  LEA R24, R20.reuse, R7, 0x7 ;  /* 0x0000000714187211 */ /* 0x040fe400078e38ff */
[C---:B------:R-:W-:Y:S02]  /*06e0*/  LEA R25, R20.reuse, R16, 0x2 ;  /* 0x0000001014197211 */ /* 0x040fe400078e10ff */
[----:B------:R-:W-:Y:S01]  /*06f0*/  IADD3 R20, PT, PT, R20, 0x8, RZ ;  /* 0x0000000814147810 */ /* 0x000fe20007ffe0ff */
[----:B------:R-:W-:Y:S04]  /*0700*/  LDS R12, [R24] ;  /* 0x00000000180c7984 */ /* 0x000fe80000000800 */
[----:B------:R-:W1:Y:S04]  /*0710*/  LDS.128 R8, [R25] ;  /* 0x0000000019087984 */ /* 0x000e680000000c00 */
[----:B------:R-:W2:Y:S04]  /*0720*/  LDS R27, [R24+0x80] ;  /* 0x00008000181b7984 */ /* 0x000ea80000000800 */
[----:B------:R-:W3:Y:S04]  /*0730*/  LDS R21, [R24+0x100] ;  /* 0x0001000018157984 */ /* 0x000ee80000000800 */
[----:B------:R-:W4:Y:S01]  /*0740*/  LDS R22, [R24+0x180] ;  /* 0x0001800018167984 */ /* 0x000f220000000800 */
[----:B-1----:R-:W-:-:S03]  /*0750*/  FFMA R8, R8, R12, R23 ;  /* 0x0000000c08087223 */ /* 0x002fc60000000017 */
[----:B------:R-:W-:Y:S01]  /*0760*/  LDS R23, [R24+0x200] ;  /* 0x0002000018177984 */ /* 0x000fe20000000800 */
[----:B--2---:R-:W-:-:S03]  /*0770*/  FFMA R26, R27, R9, R8 ;  /* 0x000000091b1a7223 */ /* 0x004fc60000000008 */
[----:B0-----:R-:W0:Y:S01]  /*0780*/  LDS.128 R12, [R25+0x10] ;  /* 0x00001000190c7984 */ /* 0x001e220000000c00 */
[----:B---3--:R-:W-:-:S03]  /*0790*/  FFMA R21, R21, R10, R26 ;  /* 0x0000000a15157223 */ /* 0x008fc6000000001a */
[----:B------:R-:W1:Y:S01]  /*07a0*/  LDS R27, [R24+0x280] ;  /* 0x00028000181b7984 */ /* 0x000e620000000800 */
[----:B----4-:R-:W-:-:S03]  /*07b0*/  FFMA R11, R22, R11, R21 ;  /* 0x0000000b160b7223 */ /* 0x010fc60000000015 */
[----:B------:R-:W2:Y:S04]  /*07c0*/  LDS R9, [R24+0x300] ;  /* 0x0003000018097984 */ /* 0x000ea80000000800 */
[----:B------:R-:W3:Y:S01]  /*07d0*/  LDS R8, [R24+0x380] ;  /* 0x0003800018087984 */ /* 0x000ee20000000800 */
[----:B0-----:R-:W-:-:S04]  /*07e0*/  FFMA R12, R12, R23, R11 ;  /* 0x000000170c0c7223 */ /* 0x001fc8000000000b */
[----:B-1----:R-:W-:-:S04]  /*07f0*/  FFMA R12, R27, R13, R12 ;  /* 0x0000000d1b0c7223 */ /* 0x002fc8000000000c */
[----:B--2---:R-:W-:-:S04]  /*0800*/  FFMA R9, R9, R14, R12 ;  /* 0x0000000e09097223 */ /* 0x004fc8000000000c */
[----:B---3--:R-:W-:-:S07]  /*0810*/  FFMA R23, R8, R15, R9 ;  /* 0x0000000f08177223 */ /* 0x008fce0000000009 */
.L_x_4:
[----:B------:R-:W-:Y:S05]  /*0820*/  BRA.U !UP1, `(.L_x_3) ;  /* 0x0000000109787547 */ /* 0x000fea000b800000 */
[----:B------:R-:W-:Y:S02]  /*0830*/  UIADD3 UR6, UPT, UPT, UR11, -0x1, URZ ;  /* 0xffffffff0b067890 */ /* 0x000fe4000fffe0ff */
[----:B------:R-:W-:Y:S02]  /*0840*/  UISETP.NE.AND UP1, UPT, UR4, URZ, UPT ;  /* 0x000000ff0400728c */ /* 0x000fe4000bf25270 */
[----:B------:R-:W-:-:S09]  /*0850*/  UISETP.GE.U32.AND UP0, UPT, UR6, 0x3, UPT ;  /* 0x000000030600788c */ /* 0x000fd2000bf06070 */
[----:B------:R-:W-:Y:S05]  /*0860*/  BRA.U !UP0, `(.L_x_5) ;  /* 0x0000000108307547 */ /* 0x000fea000b800000 */
[C---:B------:R-:W-:Y:S02]  /*0870*/  LEA R8, R20.reuse, R16, 0x2 ;  /* 0x0000001014087211 */ /* 0x040fe400078e10ff */
[C---:B------:R-:W-:Y:S02]  /*0880*/  LEA R12, R20.reuse, R7, 0x7 ;  /* 0x00000007140c7211 */ /* 0x040fe400078e38ff */
[----:B------:R-:W-:Y:S02]  /*0890*/  IADD3 R20, PT, PT, R20, 0x4, RZ ;  /* 0x0000000414147810 */ /* 0x000fe40007ffe0ff */
[----:B------:R-:W-:Y:S04]  /*08a0*/  LDS.128 R8, [R8] ;  /* 0x0000000008087984 */ /* 0x000fe80000000c00 */
[----:B0-----:R-:W0:Y:S04]  /*08b0*/  LDS R13, [R12] ;  /* 0x000000000c0d7984 */ /* 0x001e280000000800 */
[----:B------:R-:W1:Y:S04]  /*08c0*/  LDS R15, [R12+0x80] ;  /* 0x000080000c0f7984 */ /* 0x000e680000000800 */
[----:B------:R-:W2:Y:S04]  /*08d0*/  LDS R22, [R12+0x100] ;  /* 0x000100000c167984 */ /* 0x000ea80000000800 */
[----:B------:R-:W3:Y:S01]  /*08e0*/  LDS R21, [R12+0x180] ;  /* 0x000180000c157984 */ /* 0x000ee20000000800 */
[----:B0-----:R-:W-:-:S04]  /*08f0*/  FFMA R14, R8, R13, R23 ;  /* 0x0000000d080e7223 */ /* 0x001fc80000000017 */
[----:B-1----:R-:W-:-:S04]  /*0900*/  FFMA R9, R15, R9, R14 ;  /* 0x000000090f097223 */ /* 0x002fc8000000000e */
[----:B--2---:R-:W-:-:S04]  /*0910*/  FFMA R10, R22, R10, R9 ;  /* 0x0000000a160a7223 */ /* 0x004fc80000000009 */
[----:B---3--:R-:W-:-:S07]  /*0920*/  FFMA R23, R21, R11, R10 ;  /* 0x0000000b15177223 */ /* 0x008fce000000000a */
.L_x_5:
[----:B------:R-:W-:Y:S05]  /*0930*/  BRA.U !UP1, `(.L_x_3) ;  /* 0x0000000109347547 */ /* 0x000fea000b800000 */
[C---:B------:R-:W-:Y:S01]  /*0940*/  LEA R8, R20.reuse, R16, 0x2 ;  /* 0x0000001014087211 */ /* 0x040fe200078e10ff */
[----:B------:R-:W-:Y:S01]  /*0950*/  UISETP.NE.AND UP0, UPT, UR4, 0x1, UPT ;  /* 0x000000010400788c */ /* 0x000fe2000bf05270 */
[----:B------:R-:W-:-:S04]  /*0960*/  LEA R20, R20, R7, 0x7 ;  /* 0x0000000714147211 */ /* 0x000fc800078e38ff */
[----:B------:R-:W-:Y:S04]  /*0970*/  LDS.128 R8, [R8] ;  /* 0x0000000008087984 */ /* 0x000fe80000000c00 */
[----:B------:R-:W1:Y:S02]  /*0980*/  LDS R12, [R20] ;  /* 0x00000000140c7984 */ /* 0x000e640000000800 */
[----:B-1----:R-:W-:Y:S01]  /*0990*/  FFMA R23, R8, R12, R23 ;  /* 0x0000000c08177223 */ /* 0x002fe20000000017 */
[----:B------:R-:W-:Y:S06]  /*09a0*/  BRA.U !UP0, `(.L_x_3) ;  /* 0x0000000108187547 */ /* 0x000fec000b800000 */
[----:B------:R-:W-:Y:S01]  /*09b0*/  UISETP.NE.AND UP0, UPT, UR4, 0x2, UPT ;  /* 0x000000020400788c */ /* 0x000fe2000bf05270 */
[----:B------:R-:W1:Y:S05]  /*09c0*/  LDS R8, [R20+0x80] ;  /* 0x0000800014087984 */ /* 0x000e6a0000000800 */
[----:B------:R-:W-:-:S13]  /*09d0*/  PLOP3.LUT P1, PT, PT, PT, UP0, 0x80, 0x8 ;  /* 0x000000000008781c */ /* 0x000fda0003f2f008 */
[----:B------:R-:W2:Y:S01]  /*09e0*/  @P1 LDS R12, [R20+0x100] ;  /* 0x00010000140c1984 */ /* 0x000ea20000000800 */
[----:B-1----:R-:W-:-:S04]  /*09f0*/  FFMA R23, R8, R9, R23 ;  /* 0x0000000908177223 */ /* 0x002fc80000000017 */
[----:B--2---:R-:W-:-:S07]  /*0a00*/  @P1 FFMA R23, R12, R10, R23 ;  /* 0x0000000a0c171223 */ /* 0x004fce0000000017 */
.L_x_3:
[----:B------:R-:W-:Y:S06]  /*0a10*/  BAR.SYNC.DEFER_BLOCKING 0x0 ;  /* 0x0000000000007b1d */ /* 0x000fec0000010000 */
[----:B------:R-:W-:Y:S05]  /*0a20*/  @P0 BRA `(.L_x_6) ;  /* 0xfffffff800040947 */ /* 0x000fea000383ffff */
.L_x_0:
[----:B------:R-:W-:-:S04]  /*0a30*/  VIMNMX R0, PT, PT, R19, R18, !PT ;  /* 0x0000001213007248 */ /* 0x000fc80007fe0100 */
[----:B------:R-:W-:-:S13]  /*0a40*/  ISETP.GE.AND P0, PT, R0, UR13, PT ;  /* 0x0000000d00007c0c */ /* 0x000fda000bf06270 */
[----:B------:R-:W-:Y:S05]  /*0a50*/  @P0 EXIT ;  /* 0x000000000000094d */ /* 0x000fea0003800000 */
[----:B------:R-:W1:Y:S01]  /*0a60*/  LDC.64 R2, c[0x0][0x390] ;  /* 0x0000e400ff027b82 */ /* 0x000e620000000a00 */
[----:B------:R-:W-:-:S04]  /*0a70*/  IMAD R19, R19, UR13, R18 ;  /* 0x0000000d13137c24 */ /* 0x000fc8000f8e0212 */
[----:B-1----:R-:W-:-:S05]  /*0a80*/  IMAD.WIDE R2, R19, 0x4, R2 ;  /* 0x0000000413027825 */ /* 0x002fca00078e0202 */
[----:B------:R-:W-:Y:S01]  /*0a90*/  STG.E desc[UR14][R2.64], R23 ;  /* 0x0000001702007986 */ /* 0x000fe2000c10190e */
[----:B------:R-:W-:Y:S05]  /*0aa0*/  EXIT ;  /* 0x000000000000794d */ /* 0x000fea0003800000 */
.L_x_7:
[----:B------:R-:W-:-:S00]  /*0ab0*/  BRA `(.L_x_7) ;  /* 0xfffffffc00fc7947 */ /* 0x000fc0000383ffff */
[----:B------:R-:W-:-:S00]  /*0ac0*/  NOP ;  /* 0x0000000000007918 */ /* 0x000fc00000000000 */
        /* <DEDUP_REMOVED lines=11> */
.L_x_8:


//--------------------- .nv.shared._Z16matrixmul_kernelPfS_S_iii --------------------------
	.section	.nv.shared._Z16matrixmul_kernelPfS_S_iii,"aw",@nobits
	.sectionflags	@""
	.align	4
.nv.shared._Z16matrixmul_kernelPfS_S_iii:
	.zero		9216


//--------------------- .nv.shared.reserved.0     --------------------------
	.section	.nv.shared.reserved.0,"aw",@nobits
	.weak		__nv_reservedSMEM_offset_0_alias
	.size		__nv_reservedSMEM_offset_0_alias, 0, 64
	.other		__nv_reservedSMEM_offset_0_alias,@"STO_CUDA_RESERVED_SHARED STV_DEFAULT"
__nv_reservedSMEM_offset_0_alias:
	.zero		0
	.zero		64


//--------------------- .nv.constant0._Z16matrixmul_kernelPfS_S_iii --------------------------
	.section	.nv.constant0._Z16matrixmul_kernelPfS_S_iii,"a",@progbits
	.sectionflags	@""
	.align	4
.nv.constant0._Z16matrixmul_kernelPfS_S_iii:
	.zero		932


//--------------------- SYMBOLS --------------------------

	.type		.nv.reservedSmem.offset0,@object
	.size		.nv.reservedSmem.offset0,0x4
	.type		.nv.reservedSmem.cap,@object
	.size		.nv.reservedSmem.cap,0x4
